	.headerflags	@"EF_CUDA_TEXMODE_UNIFIED EF_CUDA_64BIT_ADDRESS EF_CUDA_ACCELERATORS EF_CUDA_SM90 EF_CUDA_VIRTUAL_SM(EF_CUDA_SM90)"
	.elftype	@"ET_EXEC"


//--------------------- .nv.info                  --------------------------
	.section	.nv.info,"",@"SHT_CUDA_INFO"
	.align	4


	//----- nvinfo : EIATTR_REGCOUNT
	.align		4
        /*0000*/ 	.byte	0x04, 0x2f
        /*0002*/ 	.short	(.L_3 - .L_2)
	.align		4
.L_2:
        /*0004*/ 	.word	index@(triton_poi_fused__native_batch_norm_legit_no_training_add_silu_3)
        /*0008*/ 	.word	0x00000020


	//----- nvinfo : EIATTR_MIN_STACK_SIZE
	.align		4
.L_3:
        /*000c*/ 	.byte	0x04, 0x12
        /*000e*/ 	.short	(.L_5 - .L_4)
	.align		4
.L_4:
        /*0010*/ 	.word	index@(triton_poi_fused__native_batch_norm_legit_no_training_add_silu_3)
        /*0014*/ 	.word	0x00000000


	//----- nvinfo : EIATTR_FRAME_SIZE
	.align		4
.L_5:
        /*0018*/ 	.byte	0x04, 0x11
        /*001a*/ 	.short	(.L_7 - .L_6)
	.align		4
.L_6:
        /*001c*/ 	.word	index@(triton_poi_fused__native_batch_norm_legit_no_training_add_silu_3)
        /*0020*/ 	.word	0x00000000


	//----- nvinfo : EIATTR_MIN_STACK_SIZE
	.align		4
.L_7:
        /*0024*/ 	.byte	0x04, 0x12
        /*0026*/ 	.short	(.L_9 - .L_8)
	.align		4
.L_8:
        /*0028*/ 	.word	index@(triton_poi_fused__native_batch_norm_legit_no_training_add_silu_3)
        /*002c*/ 	.word	0x00000000
.L_9:


//--------------------- .nv.info.triton_poi_fused__native_batch_norm_legit_no_training_add_silu_3 --------------------------
	.section	.nv.info.triton_poi_fused__native_batch_norm_legit_no_training_add_silu_3,"",@"SHT_CUDA_INFO"
	.sectionflags	@""
	.align	4


	//----- nvinfo : EIATTR_CUDA_API_VERSION
	.align		4
        /*0000*/ 	.byte	0x04, 0x37
        /*0002*/ 	.short	(.L_11 - .L_10)
.L_10:
        /*0004*/ 	.word	0x0000007c


	//----- nvinfo : EIATTR_KPARAM_INFO
	.align		4
.L_11:
        /*0008*/ 	.byte	0x04, 0x17
        /*000a*/ 	.short	(.L_13 - .L_12)
.L_12:
        /*000c*/ 	.word	0x00000000
        /*0010*/ 	.short	0x0010
        /*0012*/ 	.short	0x0080
        /*0014*/ 	.byte	0x00, 0xf0, 0x11, 0x00


	//----- nvinfo : EIATTR_KPARAM_INFO
	.align		4
.L_13:
        /*0018*/ 	.byte	0x04, 0x17
        /*001a*/ 	.short	(.L_15 - .L_14)
.L_14:
        /*001c*/ 	.word	0x00000000
        /*0020*/ 	.short	0x000f
        /*0022*/ 	.short	0x0078
        /*0024*/ 	.byte	0x00, 0xf4, 0x21, 0x00


	//----- nvinfo : EIATTR_KPARAM_INFO
	.align		4
.L_15:
        /*0028*/ 	.byte	0x04, 0x17
        /*002a*/ 	.short	(.L_17 - .L_16)
.L_16:
        /*002c*/ 	.word	0x00000000
        /*0030*/ 	.short	0x000e
        /*0032*/ 	.short	0x0070
        /*0034*/ 	.byte	0x00, 0xf4, 0x21, 0x00


	//----- nvinfo : EIATTR_KPARAM_INFO
	.align		4
.L_17:
        /*0038*/ 	.byte	0x04, 0x17
        /*003a*/ 	.short	(.L_19 - .L_18)
.L_18:
        /*003c*/ 	.word	0x00000000
        /*0040*/ 	.short	0x000d
        /*0042*/ 	.short	0x0068
        /*0044*/ 	.byte	0x00, 0xf4, 0x21, 0x00


	//----- nvinfo : EIATTR_KPARAM_INFO
	.align		4
.L_19:
        /*0048*/ 	.byte	0x04, 0x17
        /*004a*/ 	.short	(.L_21 - .L_20)
.L_20:
        /*004c*/ 	.word	0x00000000
        /*0050*/ 	.short	0x000c
        /*0052*/ 	.short	0x0060
        /*0054*/ 	.byte	0x00, 0xf4, 0x21, 0x00


	//----- nvinfo : EIATTR_KPARAM_INFO
	.align		4
.L_21:
        /*0058*/ 	.byte	0x04, 0x17
        /*005a*/ 	.short	(.L_23 - .L_22)
.L_22:
        /*005c*/ 	.word	0x00000000
        /*0060*/ 	.short	0x000b
        /*0062*/ 	.short	0x0058
        /*0064*/ 	.byte	0x00, 0xf4, 0x21, 0x00


	//----- nvinfo : EIATTR_KPARAM_INFO
	.align		4
.L_23:
        /*0068*/ 	.byte	0x04, 0x17
        /*006a*/ 	.short	(.L_25 - .L_24)
.L_24:
        /*006c*/ 	.word	0x00000000
        /*0070*/ 	.short	0x000a
        /*0072*/ 	.short	0x0050
        /*0074*/ 	.byte	0x00, 0xf4, 0x21, 0x00


	//----- nvinfo : EIATTR_KPARAM_INFO
	.align		4
.L_25:
        /*0078*/ 	.byte	0x04, 0x17
        /*007a*/ 	.short	(.L_27 - .L_26)
.L_26:
        /*007c*/ 	.word	0x00000000
        /*0080*/ 	.short	0x0009
        /*0082*/ 	.short	0x0048
        /*0084*/ 	.byte	0x00, 0xf4, 0x21, 0x00


	//----- nvinfo : EIATTR_KPARAM_INFO
	.align		4
.L_27:
        /*0088*/ 	.byte	0x04, 0x17
        /*008a*/ 	.short	(.L_29 - .L_28)
.L_28:
        /*008c*/ 	.word	0x00000000
        /*0090*/ 	.short	0x0008
        /*0092*/ 	.short	0x0040
        /*0094*/ 	.byte	0x00, 0xf4, 0x21, 0x00


	//----- nvinfo : EIATTR_KPARAM_INFO
	.align		4
.L_29:
        /*0098*/ 	.byte	0x04, 0x17
        /*009a*/ 	.short	(.L_31 - .L_30)
.L_30:
        /*009c*/ 	.word	0x00000000
        /*00a0*/ 	.short	0x0007
        /*00a2*/ 	.short	0x0038
        /*00a4*/ 	.byte	0x00, 0xf4, 0x21, 0x00


	//----- nvinfo : EIATTR_KPARAM_INFO
	.align		4
.L_31:
        /*00a8*/ 	.byte	0x04, 0x17
        /*00aa*/ 	.short	(.L_33 - .L_32)
.L_32:
        /*00ac*/ 	.word	0x00000000
        /*00b0*/ 	.short	0x0006
        /*00b2*/ 	.short	0x0030
        /*00b4*/ 	.byte	0x00, 0xf4, 0x21, 0x00


	//----- nvinfo : EIATTR_KPARAM_INFO
	.align		4
.L_33:
        /*00b8*/ 	.byte	0x04, 0x17
        /*00ba*/ 	.short	(.L_35 - .L_34)
.L_34:
        /*00bc*/ 	.word	0x00000000
        /*00c0*/ 	.short	0x0005
        /*00c2*/ 	.short	0x0028
        /*00c4*/ 	.byte	0x00, 0xf4, 0x21, 0x00


	//----- nvinfo : EIATTR_KPARAM_INFO
	.align		4
.L_35:
        /*00c8*/ 	.byte	0x04, 0x17
        /*00ca*/ 	.short	(.L_37 - .L_36)
.L_36:
        /*00cc*/ 	.word	0x00000000
        /*00d0*/ 	.short	0x0004
        /*00d2*/ 	.short	0x0020
        /*00d4*/ 	.byte	0x00, 0xf4, 0x21, 0x00


	//----- nvinfo : EIATTR_KPARAM_INFO
	.align		4
.L_37:
        /*00d8*/ 	.byte	0x04, 0x17
        /*00da*/ 	.short	(.L_39 - .L_38)
.L_38:
        /*00dc*/ 	.word	0x00000000
        /*00e0*/ 	.short	0x0003
        /*00e2*/ 	.short	0x0018
        /*00e4*/ 	.byte	0x00, 0xf4, 0x21, 0x00


	//----- nvinfo : EIATTR_KPARAM_INFO
	.align		4
.L_39:
        /*00e8*/ 	.byte	0x04, 0x17
        /*00ea*/ 	.short	(.L_41 - .L_40)
.L_40:
        /*00ec*/ 	.word	0x00000000
        /*00f0*/ 	.short	0x0002
        /*00f2*/ 	.short	0x0010
        /*00f4*/ 	.byte	0x00, 0xf4, 0x21, 0x00


	//----- nvinfo : EIATTR_KPARAM_INFO
	.align		4
.L_41:
        /*00f8*/ 	.byte	0x04, 0x17
        /*00fa*/ 	.short	(.L_43 - .L_42)
.L_42:
        /*00fc*/ 	.word	0x00000000
        /*0100*/ 	.short	0x0001
        /*0102*/ 	.short	0x0008
        /*0104*/ 	.byte	0x00, 0xf4, 0x21, 0x00


	//----- nvinfo : EIATTR_KPARAM_INFO
	.align		4
.L_43:
        /*0108*/ 	.byte	0x04, 0x17
        /*010a*/ 	.short	(.L_45 - .L_44)
.L_44:
        /*010c*/ 	.word	0x00000000
        /*0110*/ 	.short	0x0000
        /*0112*/ 	.short	0x0000
        /*0114*/ 	.byte	0x00, 0xf4, 0x21, 0x00


	//----- nvinfo : EIATTR_SPARSE_MMA_MASK
	.align		4
.L_45:
        /*0118*/ 	.byte	0x03, 0x50
        /*011a*/ 	.short	0x0000


	//----- nvinfo : EIATTR_MAXREG_COUNT
	.align		4
        /*011c*/ 	.byte	0x03, 0x1b
        /*011e*/ 	.short	0x00ff


	//----- nvinfo : EIATTR_EXIT_INSTR_OFFSETS
	.align		4
        /*0120*/ 	.byte	0x04, 0x1c
        /*0122*/ 	.short	(.L_47 - .L_46)


	//   ....[0]....
.L_46:
        /*0124*/ 	.word	0x00000a90


	//----- nvinfo : EIATTR_REQNTID
	.align		4
.L_47:
        /*0128*/ 	.byte	0x04, 0x10
        /*012a*/ 	.short	(.L_49 - .L_48)
.L_48:
        /*012c*/ 	.word	0x00000100
        /*0130*/ 	.word	0x00000001
        /*0134*/ 	.word	0x00000001


	//----- nvinfo : EIATTR_CBANK_PARAM_SIZE
	.align		4
.L_49:
        /*0138*/ 	.byte	0x03, 0x19
        /*013a*/ 	.short	0x0084


	//----- nvinfo : EIATTR_PARAM_CBANK
	.align		4
        /*013c*/ 	.byte	0x04, 0x0a
        /*013e*/ 	.short	(.L_51 - .L_50)
	.align		4
.L_50:
        /*0140*/ 	.word	index@(.nv.constant0.triton_poi_fused__native_batch_norm_legit_no_training_add_silu_3)
        /*0144*/ 	.short	0x0210
        /*0146*/ 	.short	0x0084


	//----- nvinfo : EIATTR_SW_WAR
	.align		4
.L_51:
        /*0148*/ 	.byte	0x04, 0x36
        /*014a*/ 	.short	(.L_53 - .L_52)
.L_52:
        /*014c*/ 	.word	0x00000008
.L_53:


//--------------------- .nv.callgraph             --------------------------
	.section	.nv.callgraph,"",@"SHT_CUDA_CALLGRAPH"
	.align	4
	.sectionentsize	8
	.align		4
        /*0000*/ 	.word	0x00000000
	.align		4
        /*0004*/ 	.word	0xffffffff
	.align		4
        /*0008*/ 	.word	0x00000000
	.align		4
        /*000c*/ 	.word	0xfffffffe
	.align		4
        /*0010*/ 	.word	0x00000000
	.align		4
        /*0014*/ 	.word	0xfffffffd
	.align		4
        /*0018*/ 	.word	0x00000000
	.align		4
        /*001c*/ 	.word	0xfffffffc


//--------------------- .nv.constant4             --------------------------
	.section	.nv.constant4,"a",@progbits
	.align	8
	.align		8
.nv.constant4:
        /*0000*/ 	.dword	_$_str
	.align		8
        /*0008*/ 	.dword	_$_str_$_2


//--------------------- .text.triton_poi_fused__native_batch_norm_legit_no_training_add_silu_3 --------------------------
	.section	.text.triton_poi_fused__native_batch_norm_legit_no_training_add_silu_3,"ax",@progbits
	.align	128
        .global         triton_poi_fused__native_batch_norm_legit_no_training_add_silu_3
        .type           triton_poi_fused__native_batch_norm_legit_no_training_add_silu_3,@function
        .size           triton_poi_fused__native_batch_norm_legit_no_training_add_silu_3,(.L_x_1 - triton_poi_fused__native_batch_norm_legit_no_training_add_silu_3)
        .other          triton_poi_fused__native_batch_norm_legit_no_training_add_silu_3,@"STO_CUDA_ENTRY STV_DEFAULT"
triton_poi_fused__native_batch_norm_legit_no_training_add_silu_3:
.text.triton_poi_fused__native_batch_norm_legit_no_training_add_silu_3:
[----:B------:R-:W-:Y:S01]  /*0000*/  LDC R1, c[0x0][0x28] ;  /* 0x00000a00ff017b82 */ /* 0x000fe20000000800 */
[----:B------:R-:W1:Y:S07]  /*0010*/  S2R R0, SR_TID.X ;  /* 0x0000000000007919 */ /* 0x000e6e0000002100 */
[----:B------:R-:W2:Y:S01]  /*0020*/  LDC.64 R16, c[0x0][0x250] ;  /* 0x00009400ff107b82 */ /* 0x000ea20000000a00 */
[----:B------:R-:W-:Y:S01]  /*0030*/  ULDC.64 UR4, c[0x0][0x208] ;  /* 0x0000820000047ab9 */ /* 0x000fe20000000a00 */
[----:B------:R-:W3:Y:S06]  /*0040*/  S2R R5, SR_CTAID.X ;  /* 0x0000000000057919 */ /* 0x000eec0000002500 */
[----:B------:R-:W4:Y:S08]  /*0050*/  LDC.64 R14, c[0x0][0x248] ;  /* 0x00009200ff0e7b82 */ /* 0x000f300000000a00 */
[----:B------:R-:W5:Y:S08]  /*0060*/  LDC.64 R18, c[0x0][0x258] ;  /* 0x00009600ff127b82 */ /* 0x000f700000000a00 */
[----:B------:R-:W4:Y:S01]  /*0070*/  LDC.64 R8, c[0x0][0x260] ;  /* 0x00009800ff087b82 */ /* 0x000f220000000a00 */
[----:B-1----:R-:W-:-:S07]  /*0080*/  SHF.L.U32 R0, R0, 0x1, RZ ;  /* 0x0000000100007819 */ /* 0x002fce00000006ff */
[----:B------:R-:W1:Y:S01]  /*0090*/  LDC.64 R6, c[0x0][0x218] ;  /* 0x00008600ff067b82 */ /* 0x000e620000000a00 */
[----:B---3--:R-:W-:Y:S02]  /*00a0*/  SHF.R.S32.HI R3, RZ, 0x16, R5 ;  /* 0x00000016ff037819 */ /* 0x008fe40000011405 */
[----:B------:R-:W-:Y:S02]  /*00b0*/  LOP3.LUT R0, R0, 0x1fe, RZ, 0xc0, !PT ;  /* 0x000001fe00007812 */ /* 0x000fe400078ec0ff */
[----:B------:R-:W-:-:S03]  /*00c0*/  SGXT R3, R3, 0x1 ;  /* 0x000000010303781a */ /* 0x000fc60000000200 */
[----:B------:R-:W3:Y:S01]  /*00d0*/  LDC.64 R24, c[0x0][0x278] ;  /* 0x00009e00ff187b82 */ /* 0x000ee20000000a00 */
[----:B------:R-:W-:-:S04]  /*00e0*/  LEA R0, R5, R0, 0x9 ;  /* 0x0000000005007211 */ /* 0x000fc800078e48ff */
[----:B------:R-:W-:-:S03]  /*00f0*/  LEA.HI R4, R3, R0, RZ, 0x5 ;  /* 0x0000000003047211 */ /* 0x000fc600078f28ff */
[----:B------:R-:W1:Y:S01]  /*0100*/  LDC.64 R2, c[0x0][0x228] ;  /* 0x00008a00ff027b82 */ /* 0x000e620000000a00 */
[----:B------:R-:W-:-:S04]  /*0110*/  LOP3.LUT R5, R4, 0xffffffe0, RZ, 0xc0, !PT ;  /* 0xffffffe004057812 */ /* 0x000fc800078ec0ff */
[----:B------:R-:W-:-:S03]  /*0120*/  IADD3 R26, R0, -R5, RZ ;  /* 0x80000005001a7210 */ /* 0x000fc60007ffe0ff */
[----:B------:R-:W3:Y:S02]  /*0130*/  LDC.64 R4, c[0x0][0x240] ;  /* 0x00009000ff047b82 */ /* 0x000ee40000000a00 */
[----:B--2---:R-:W-:-:S06]  /*0140*/  IMAD.WIDE R16, R26, 0x4, R16 ;  /* 0x000000041a107825 */ /* 0x004fcc00078e0210 */
[----:B------:R-:W2:Y:S01]  /*0150*/  LDG.E.EL.64 R16, desc[UR4][R16.64] ;  /* 0x0000000410107981 */ /* 0x000ea2000c2e1b00 */
[----:B------:R-:W5:Y:S01]  /*0160*/  LDC.64 R10, c[0x0][0x220] ;  /* 0x00008800ff0a7b82 */ /* 0x000f620000000a00 */
[----:B01----:R-:W-:-:S07]  /*0170*/  IMAD.WIDE R2, R26, 0x4, R2 ;  /* 0x000000041a027825 */ /* 0x003fce00078e0202 */
[----:B------:R-:W0:Y:S01]  /*0180*/  LDC.64 R28, c[0x0][0x288] ;  /* 0x0000a200ff1c7b82 */ /* 0x000e220000000a00 */
[----:B------:R-:W2:Y:S01]  /*0190*/  LDG.E.EL.64 R2, desc[UR4][R2.64] ;  /* 0x0000000402027981 */ /* 0x000ea2000c2e1b00 */
[----:B----4-:R-:W-:-:S04]  /*01a0*/  IMAD.WIDE R14, R26, 0x4, R14 ;  /* 0x000000041a0e7825 */ /* 0x010fc800078e020e */
[----:B---3--:R-:W-:Y:S02]  /*01b0*/  IMAD.WIDE R4, R0, 0x4, R4 ;  /* 0x0000000400047825 */ /* 0x008fe400078e0204 */
[----:B------:R-:W3:Y:S04]  /*01c0*/  LDG.E.EL.64 R14, desc[UR4][R14.64] ;  /* 0x000000040e0e7981 */ /* 0x000ee8000c2e1b00 */
[----:B------:R-:W3:Y:S01]  /*01d0*/  LDG.E.64 R4, desc[UR4][R4.64] ;  /* 0x0000000404047981 */ /* 0x000ee2000c1e1b00 */
[----:B-----5:R-:W-:-:S04]  /*01e0*/  IMAD.WIDE R18, R26, 0x4, R18 ;  /* 0x000000041a127825 */ /* 0x020fc800078e0212 */
[----:B------:R-:W-:Y:S02]  /*01f0*/  IMAD.WIDE R20, R26, 0x4, R8 ;  /* 0x000000041a147825 */ /* 0x000fe400078e0208 */
[----:B------:R-:W4:Y:S02]  /*0200*/  LDG.E.EL.64 R8, desc[UR4][R18.64] ;  /* 0x0000000412087981 */ /* 0x000f24000c2e1b00 */
[----:B------:R-:W-:Y:S02]  /*0210*/  IMAD.WIDE R12, R0, 0x4, R6 ;  /* 0x00000004000c7825 */ /* 0x000fe400078e0206 */
[----:B------:R1:W4:Y:S02]  /*0220*/  LDG.E.EL.64 R6, desc[UR4][R20.64] ;  /* 0x0000000414067981 */ /* 0x000324000c2e1b00 */
[C---:B------:R-:W-:Y:S02]  /*0230*/  IMAD.WIDE R24, R26.reuse, 0x4, R24 ;  /* 0x000000041a187825 */ /* 0x040fe400078e0218 */
[----:B------:R-:W5:Y:S04]  /*0240*/  LDG.E.64 R12, desc[UR4][R12.64] ;  /* 0x000000040c0c7981 */ /* 0x000f68000c1e1b00 */
[----:B------:R-:W3:Y:S01]  /*0250*/  LDG.E.EL.64 R24, desc[UR4][R24.64] ;  /* 0x0000000418187981 */ /* 0x000ee2000c2e1b00 */
[----:B------:R-:W-:-:S06]  /*0260*/  IMAD.WIDE R10, R26, 0x4, R10 ;  /* 0x000000041a0a7825 */ /* 0x000fcc00078e020a */
[----:B------:R-:W5:Y:S01]  /*0270*/  LDG.E.EL.64 R10, desc[UR4][R10.64] ;  /* 0x000000040a0a7981 */ /* 0x000f62000c2e1b00 */
[----:B--2---:R-:W-:Y:S01]  /*0280*/  FADD R22, R16, 9.9999997473787516356e-06 ;  /* 0x3727c5ac10167421 */ /* 0x004fe20000000000 */
[----:B------:R-:W-:-:S05]  /*0290*/  FADD R23, R17, 9.9999997473787516356e-06 ;  /* 0x3727c5ac11177421 */ /* 0x000fca0000000000 */
[----:B------:R-:W2:Y:S01]  /*02a0*/  MUFU.SQRT R22, R22 ;  /* 0x0000001600167308 */ /* 0x000ea20000002000 */
[----:B------:R-:W-:-:S07]  /*02b0*/  FADD R17, R2, 9.9999997473787516356e-06 ;  /* 0x3727c5ac02117421 */ /* 0x000fce0000000000 */
[----:B------:R-:W0:Y:S01]  /*02c0*/  MUFU.SQRT R23, R23 ;  /* 0x0000001700177308 */ /* 0x000e220000002000 */
[----:B------:R-:W-:-:S07]  /*02d0*/  FADD R3, R3, 9.9999997473787516356e-06 ;  /* 0x3727c5ac03037421 */ /* 0x000fce0000000000 */
[----:B------:R-:W1:Y:S01]  /*02e0*/  MUFU.SQRT R16, R3 ;  /* 0x0000000300107308 */ /* 0x000e620000002000 */
[----:B--2---:R-:W-:-:S07]  /*02f0*/  FSETP.GT.AND P6, PT, R22, 8.50705917302346158658e+37, PT ;  /* 0x7e8000001600780b */ /* 0x004fce0003fc4000 */
[----:B------:R-:W2:Y:S01]  /*0300*/  MUFU.SQRT R17, R17 ;  /* 0x0000001100117308 */ /* 0x000ea20000002000 */
[----:B------:R-:W-:Y:S01]  /*0310*/  HFMA2.MMA R2, -RZ, RZ, 1.625, 0 ;  /* 0x3e800000ff027435 */ /* 0x000fe200000001ff */
[----:B------:R-:W-:Y:S02]  /*0320*/  FSETP.GEU.AND P4, PT, R22, 1.175494350822287508e-38, PT ;  /* 0x008000001600780b */ /* 0x000fe40003f8e000 */
[C---:B0-----:R-:W-:Y:S02]  /*0330*/  FSETP.GT.AND P5, PT, R23.reuse, 8.50705917302346158658e+37, PT ;  /* 0x7e8000001700780b */ /* 0x041fe40003fa4000 */
[----:B------:R-:W-:Y:S02]  /*0340*/  FSETP.GEU.AND P3, PT, R23, 1.175494350822287508e-38, PT ;  /* 0x008000001700780b */ /* 0x000fe40003f6e000 */
[----:B-1----:R-:W-:Y:S01]  /*0350*/  FSETP.GT.AND P1, PT, R16, 8.50705917302346158658e+37, PT ;  /* 0x7e8000001000780b */ /* 0x002fe20003f24000 */
[----:B------:R-:W-:Y:S02]  /*0360*/  @P6 FMUL R22, R22, 0.25 ;  /* 0x3e80000016166820 */ /* 0x000fe40000400000 */
[----:B------:R-:W-:-:S02]  /*0370*/  FSEL R21, R2, 1, P6 ;  /* 0x3f80000002157808 */ /* 0x000fc40003000000 */
[C---:B--2---:R-:W-:Y:S02]  /*0380*/  FSETP.GT.AND P2, PT, R17.reuse, 8.50705917302346158658e+37, PT ;  /* 0x7e8000001100780b */ /* 0x044fe40003f44000 */
[----:B------:R-:W-:Y:S02]  /*0390*/  FSETP.GEU.AND P6, PT, R16, 1.175494350822287508e-38, PT ;  /* 0x008000001000780b */ /* 0x000fe40003fce000 */
[----:B------:R-:W-:Y:S01]  /*03a0*/  FSETP.GEU.AND P0, PT, R17, 1.175494350822287508e-38, PT ;  /* 0x008000001100780b */ /* 0x000fe20003f0e000 */
[----:B------:R-:W-:Y:S01]  /*03b0*/  @!P4 FMUL R22, R22, 16777216 ;  /* 0x4b8000001616c820 */ /* 0x000fe20000400000 */
[----:B------:R-:W-:Y:S02]  /*03c0*/  @P5 FMUL R23, R23, 0.25 ;  /* 0x3e80000017175820 */ /* 0x000fe40000400000 */
[----:B------:R-:W-:Y:S01]  /*03d0*/  @P1 FMUL R16, R16, 0.25 ;  /* 0x3e80000010101820 */ /* 0x000fe20000400000 */
[----:B------:R-:W0:Y:S01]  /*03e0*/  MUFU.RCP R18, R22 ;  /* 0x0000001600127308 */ /* 0x000e220000001000 */
[----:B------:R-:W-:-:S03]  /*03f0*/  @!P3 FMUL R23, R23, 16777216 ;  /* 0x4b8000001717b820 */ /* 0x000fc60000400000 */
[----:B------:R-:W-:Y:S02]  /*0400*/  @P2 FMUL R17, R17, 0.25 ;  /* 0x3e80000011112820 */ /* 0x000fe40000400000 */
[----:B------:R-:W-:Y:S02]  /*0410*/  @!P6 FMUL R16, R16, 16777216 ;  /* 0x4b8000001010e820 */ /* 0x000fe40000400000 */
[----:B------:R1:W2:Y:S01]  /*0420*/  MUFU.RCP R19, R23 ;  /* 0x0000001700137308 */ /* 0x0002a20000001000 */
[----:B------:R-:W-:Y:S01]  /*0430*/  @!P0 FMUL R17, R17, 16777216 ;  /* 0x4b80000011118820 */ /* 0x000fe20000400000 */
[----:B------:R-:W-:Y:S01]  /*0440*/  FSEL R20, R2, 1, P5 ;  /* 0x3f80000002147808 */ /* 0x000fe20002800000 */
[----:B------:R-:W-:-:S05]  /*0450*/  @!P4 FMUL R21, R21, 16777216 ;  /* 0x4b8000001515c820 */ /* 0x000fca0000400000 */
[----:B------:R2:W4:Y:S01]  /*0460*/  MUFU.RCP R3, R17 ;  /* 0x0000001100037308 */ /* 0x0005220000001000 */
[----:B0-----:R-:W-:Y:S01]  /*0470*/  FMUL R21, R18, R21 ;  /* 0x0000001512157220 */ /* 0x001fe20000400000 */
[----:B------:R-:W-:Y:S01]  /*0480*/  @!P3 FMUL R20, R20, 16777216 ;  /* 0x4b8000001414b820 */ /* 0x000fe20000400000 */
[----:B------:R-:W-:Y:S01]  /*0490*/  FSEL R18, R2, 1, P2 ;  /* 0x3f80000002127808 */ /* 0x000fe20001000000 */
[----:B---3--:R-:W-:Y:S01]  /*04a0*/  FADD R14, R4, -R14 ;  /* 0x8000000e040e7221 */ /* 0x008fe20000000000 */
[----:B------:R-:W-:Y:S01]  /*04b0*/  FADD R5, R5, -R15 ;  /* 0x8000000f05057221 */ /* 0x000fe20000000000 */
[----:B-1----:R-:W0:Y:S02]  /*04c0*/  LDC.64 R22, c[0x0][0x268] ;  /* 0x00009a00ff167b82 */ /* 0x002e240000000a00 */
[----:B------:R-:W1:Y:S01]  /*04d0*/  MUFU.RCP R16, R16 ;  /* 0x0000001000107308 */ /* 0x000e620000001000 */
[----:B--2---:R-:W-:Y:S01]  /*04e0*/  FSEL R17, R2, 1, P1 ;  /* 0x3f80000002117808 */ /* 0x004fe20000800000 */
[----:B------:R-:W-:Y:S01]  /*04f0*/  FMUL R4, R19, R20 ;  /* 0x0000001413047220 */ /* 0x000fe20000400000 */
[----:B------:R-:W-:Y:S01]  /*0500*/  FMUL R21, R21, R14 ;  /* 0x0000000e15157220 */ /* 0x000fe20000400000 */
[----:B------:R-:W-:-:S02]  /*0510*/  @!P0 FMUL R18, R18, 16777216 ;  /* 0x4b80000012128820 */ /* 0x000fc40000400000 */
[----:B------:R-:W-:Y:S01]  /*0520*/  @!P6 FMUL R17, R17, 16777216 ;  /* 0x4b8000001111e820 */ /* 0x000fe20000400000 */
[----:B------:R-:W2:Y:S01]  /*0530*/  LDC.64 R14, c[0x0][0x270] ;  /* 0x00009c00ff0e7b82 */ /* 0x000ea20000000a00 */
[----:B------:R-:W-:Y:S01]  /*0540*/  FMUL R4, R4, R5 ;  /* 0x0000000504047220 */ /* 0x000fe20000400000 */
[----:B----4-:R-:W-:Y:S01]  /*0550*/  FMUL R5, R3, R18 ;  /* 0x0000001203057220 */ /* 0x010fe20000400000 */
[----:B------:R-:W-:Y:S01]  /*0560*/  FFMA R6, R8, R21, R6 ;  /* 0x0000001508067223 */ /* 0x000fe20000000006 */
[----:B-1----:R-:W-:-:S04]  /*0570*/  FMUL R3, R16, R17 ;  /* 0x0000001110037220 */ /* 0x002fc80000400000 */
[----:B------:R-:W1:Y:S08]  /*0580*/  LDC.64 R20, c[0x0][0x230] ;  /* 0x00008c00ff147b82 */ /* 0x000e700000000a00 */
[----:B------:R-:W3:Y:S08]  /*0590*/  LDC.64 R16, c[0x0][0x238] ;  /* 0x00008e00ff107b82 */ /* 0x000ef00000000a00 */
[----:B------:R-:W4:Y:S01]  /*05a0*/  LDC.64 R18, c[0x0][0x280] ;  /* 0x0000a000ff127b82 */ /* 0x000f220000000a00 */
[----:B0-----:R-:W-:-:S04]  /*05b0*/  IMAD.WIDE R22, R0, 0x4, R22 ;  /* 0x0000000400167825 */ /* 0x001fc800078e0216 */
[C---:B--2---:R-:W-:Y:S02]  /*05c0*/  IMAD.WIDE R14, R26.reuse, 0x4, R14 ;  /* 0x000000041a0e7825 */ /* 0x044fe400078e020e */
[----:B------:R-:W2:Y:S02]  /*05d0*/  LDG.E.64 R22, desc[UR4][R22.64] ;  /* 0x0000000416167981 */ /* 0x000ea4000c1e1b00 */
[C---:B-1----:R-:W-:Y:S02]  /*05e0*/  IMAD.WIDE R20, R26.reuse, 0x4, R20 ;  /* 0x000000041a147825 */ /* 0x042fe400078e0214 */
[----:B------:R-:W2:Y:S04]  /*05f0*/  LDG.E.EL.64 R14, desc[UR4][R14.64] ;  /* 0x000000040e0e7981 */ /* 0x000ea8000c2e1b00 */
[----:B------:R-:W2:Y:S01]  /*0600*/  LDG.E.EL.64 R20, desc[UR4][R20.64] ;  /* 0x0000000414147981 */ /* 0x000ea2000c2e1b00 */
[----:B---3--:R-:W-:-:S06]  /*0610*/  IMAD.WIDE R16, R26, 0x4, R16 ;  /* 0x000000041a107825 */ /* 0x008fcc00078e0210 */
[----:B------:R-:W3:Y:S01]  /*0620*/  LDG.E.EL.64 R16, desc[UR4][R16.64] ;  /* 0x0000000410107981 */ /* 0x000ee2000c2e1b00 */
[----:B----4-:R-:W-:-:S04]  /*0630*/  IMAD.WIDE R18, R26, 0x4, R18 ;  /* 0x000000041a127825 */ /* 0x010fc800078e0212 */
[----:B------:R-:W-:Y:S02]  /*0640*/  IMAD.WIDE R26, R26, 0x4, R28 ;  /* 0x000000041a1a7825 */ /* 0x000fe400078e021c */
[----:B------:R-:W4:Y:S04]  /*0650*/  LDG.E.EL.64 R18, desc[UR4][R18.64] ;  /* 0x0000000412127981 */ /* 0x000f28000c2e1b00 */
[----:B------:R-:W4:Y:S01]  /*0660*/  LDG.E.EL.64 R26, desc[UR4][R26.64] ;  /* 0x000000041a1a7981 */ /* 0x000f22000c2e1b00 */
[----:B------:R-:W-:Y:S01]  /*0670*/  FADD R24, R24, 9.9999997473787516356e-06 ;  /* 0x3727c5ac18187421 */ /* 0x000fe20000000000 */
[----:B------:R-:W-:-:S03]  /*0680*/  FADD R25, R25, 9.9999997473787516356e-06 ;  /* 0x3727c5ac19197421 */ /* 0x000fc60000000000 */
[----:B------:R-:W0:Y:S08]  /*0690*/  MUFU.SQRT R8, R24 ;  /* 0x0000001800087308 */ /* 0x000e300000002000 */
[----:B------:R-:W1:Y:S01]  /*06a0*/  MUFU.SQRT R28, R25 ;  /* 0x00000019001c7308 */ /* 0x000e620000002000 */
[C---:B0-----:R-:W-:Y:S02]  /*06b0*/  FSETP.GT.AND P0, PT, R8.reuse, 8.50705917302346158658e+37, PT ;  /* 0x7e8000000800780b */ /* 0x041fe40003f04000 */
[----:B------:R-:W-:-:S02]  /*06c0*/  FSETP.GEU.AND P2, PT, R8, 1.175494350822287508e-38, PT ;  /* 0x008000000800780b */ /* 0x000fc40003f4e000 */
[C---:B-1----:R-:W-:Y:S02]  /*06d0*/  FSETP.GT.AND P1, PT, R28.reuse, 8.50705917302346158658e+37, PT ;  /* 0x7e8000001c00780b */ /* 0x042fe40003f24000 */
[----:B------:R-:W-:-:S07]  /*06e0*/  FSETP.GEU.AND P3, PT, R28, 1.175494350822287508e-38, PT ;  /* 0x008000001c00780b */ /* 0x000fce0003f6e000 */
[----:B------:R-:W-:-:S04]  /*06f0*/  @P0 FMUL R8, R8, 0.25 ;  /* 0x3e80000008080820 */ /* 0x000fc80000400000 */
[----:B------:R-:W-:Y:S01]  /*0700*/  @!P2 FMUL R8, R8, 16777216 ;  /* 0x4b8000000808a820 */ /* 0x000fe20000400000 */
[----:B------:R-:W-:-:S05]  /*0710*/  @P1 FMUL R28, R28, 0.25 ;  /* 0x3e8000001c1c1820 */ /* 0x000fca0000400000 */
[----:B------:R-:W0:Y:S01]  /*0720*/  MUFU.RCP R8, R8 ;  /* 0x0000000800087308 */ /* 0x000e220000001000 */
[----:B------:R-:W-:Y:S01]  /*0730*/  @!P3 FMUL R28, R28, 16777216 ;  /* 0x4b8000001c1cb820 */ /* 0x000fe20000400000 */
[----:B-----5:R-:W-:Y:S01]  /*0740*/  FADD R10, R12, -R10 ;  /* 0x8000000a0c0a7221 */ /* 0x020fe20000000000 */
[----:B------:R-:W-:Y:S01]  /*0750*/  FADD R12, R13, -R11 ;  /* 0x8000000b0d0c7221 */ /* 0x000fe20000000000 */
[----:B------:R-:W-:-:S04]  /*0760*/  FSEL R13, R2, 1, P0 ;  /* 0x3f800000020d7808 */ /* 0x000fc80000000000 */
[----:B------:R-:W1:Y:S01]  /*0770*/  MUFU.RCP R11, R28 ;  /* 0x0000001c000b7308 */ /* 0x000e620000001000 */
[----:B------:R-:W-:Y:S01]  /*0780*/  FMUL R5, R5, R10 ;  /* 0x0000000a05057220 */ /* 0x000fe20000400000 */
[----:B------:R-:W-:Y:S01]  /*0790*/  @!P2 FMUL R13, R13, 16777216 ;  /* 0x4b8000000d0da820 */ /* 0x000fe20000400000 */
[----:B------:R-:W-:-:S03]  /*07a0*/  FSEL R10, R2, 1, P1 ;  /* 0x3f800000020a7808 */ /* 0x000fc60000800000 */
[----:B0-----:R-:W-:Y:S02]  /*07b0*/  FMUL R13, R8, R13 ;  /* 0x0000000d080d7220 */ /* 0x001fe40000400000 */
[----:B------:R-:W-:Y:S01]  /*07c0*/  @!P3 FMUL R10, R10, 16777216 ;  /* 0x4b8000000a0ab820 */ /* 0x000fe20000400000 */
[----:B------:R-:W-:Y:S01]  /*07d0*/  FMUL R12, R3, R12 ;  /* 0x0000000c030c7220 */ /* 0x000fe20000400000 */
[----:B------:R-:W-:Y:S02]  /*07e0*/  FFMA R4, R9, R4, R7 ;  /* 0x0000000409047223 */ /* 0x000fe40000000007 */
[----:B-1----:R-:W-:Y:S01]  /*07f0*/  FMUL R11, R11, R10 ;  /* 0x0000000a0b0b7220 */ /* 0x002fe20000400000 */
[----:B--2---:R-:W-:Y:S01]  /*0800*/  FADD R14, R22, -R14 ;  /* 0x8000000e160e7221 */ /* 0x004fe20000000000 */
[----:B------:R-:W-:-:S03]  /*0810*/  FADD R8, R23, -R15 ;  /* 0x8000000f17087221 */ /* 0x000fc60000000000 */
[----:B------:R-:W-:Y:S01]  /*0820*/  FMUL R13, R13, R14 ;  /* 0x0000000e0d0d7220 */ /* 0x000fe20000400000 */
[----:B------:R-:W-:Y:S01]  /*0830*/  FMUL R8, R11, R8 ;  /* 0x000000080b087220 */ /* 0x000fe20000400000 */
[----:B---3--:R-:W-:Y:S01]  /*0840*/  FFMA R5, R20, R5, R16 ;  /* 0x0000000514057223 */ /* 0x008fe20000000010 */
[----:B------:R-:W-:-:S03]  /*0850*/  FFMA R17, R21, R12, R17 ;  /* 0x0000000c15117223 */ /* 0x000fc60000000011 */
[----:B------:R-:W-:Y:S01]  /*0860*/  FADD R6, R6, R5 ;  /* 0x0000000506067221 */ /* 0x000fe20000000000 */
[----:B------:R-:W-:Y:S01]  /*0870*/  FADD R17, R4, R17 ;  /* 0x0000001104117221 */ /* 0x000fe20000000000 */
[----:B----4-:R-:W-:Y:S01]  /*0880*/  FFMA R13, R18, R13, R26 ;  /* 0x0000000d120d7223 */ /* 0x010fe2000000001a */
[----:B------:R-:W-:-:S03]  /*0890*/  FFMA R8, R19, R8, R27 ;  /* 0x0000000813087223 */ /* 0x000fc6000000001b */
[----:B------:R-:W-:Y:S01]  /*08a0*/  FADD R6, R13, R6 ;  /* 0x000000060d067221 */ /* 0x000fe20000000000 */
[----:B------:R-:W-:-:S03]  /*08b0*/  FADD R8, R8, R17 ;  /* 0x0000001108087221 */ /* 0x000fc60000000000 */
[----:B------:R-:W-:-:S04]  /*08c0*/  FADD R3, RZ, -R6 ;  /* 0x80000006ff037221 */ /* 0x000fc80000000000 */
[----:B------:R-:W-:Y:S01]  /*08d0*/  FMUL R4, R3, 1.4426950216293334961 ;  /* 0x3fb8aa3b03047820 */ /* 0x000fe20000400000 */
[----:B------:R-:W-:-:S04]  /*08e0*/  FADD R3, RZ, -R8 ;  /* 0x80000008ff037221 */ /* 0x000fc80000000000 */
[----:B------:R-:W-:Y:S01]  /*08f0*/  FMUL R7, R3, 1.4426950216293334961 ;  /* 0x3fb8aa3b03077820 */ /* 0x000fe20000400000 */
[----:B------:R-:W-:-:S04]  /*0900*/  FSETP.GEU.AND P0, PT, R4, -126, PT ;  /* 0xc2fc00000400780b */ /* 0x000fc80003f0e000 */
[----:B------:R-:W-:-:S09]  /*0910*/  FSETP.GEU.AND P1, PT, R7, -126, PT ;  /* 0xc2fc00000700780b */ /* 0x000fd20003f2e000 */
[----:B------:R-:W-:-:S04]  /*0920*/  @!P0 FMUL R4, R4, 0.5 ;  /* 0x3f00000004048820 */ /* 0x000fc80000400000 */
[----:B------:R-:W-:Y:S01]  /*0930*/  @!P1 FMUL R7, R7, 0.5 ;  /* 0x3f00000007079820 */ /* 0x000fe20000400000 */
[----:B------:R-:W0:Y:S08]  /*0940*/  MUFU.EX2 R3, R4 ;  /* 0x0000000400037308 */ /* 0x000e300000000800 */
[----:B------:R-:W1:Y:S01]  /*0950*/  MUFU.EX2 R5, R7 ;  /* 0x0000000700057308 */ /* 0x000e620000000800 */
[----:B0-----:R-:W-:-:S04]  /*0960*/  @!P0 FMUL R3, R3, R3 ;  /* 0x0000000303038220 */ /* 0x001fc80000400000 */
[----:B------:R-:W-:Y:S01]  /*0970*/  FADD R9, R3, 1 ;  /* 0x3f80000003097421 */ /* 0x000fe20000000000 */
[----:B-1----:R-:W-:-:S04]  /*0980*/  @!P1 FMUL R5, R5, R5 ;  /* 0x0000000505059220 */ /* 0x002fc80000400000 */
[----:B------:R-:W-:Y:S01]  /*0990*/  FADD R10, R5, 1 ;  /* 0x3f800000050a7421 */ /* 0x000fe20000000000 */
[----:B------:R-:W-:Y:S01]  /*09a0*/  FSETP.GT.AND P0, PT, R9, 8.50705917302346158658e+37, PT ;  /* 0x7e8000000900780b */ /* 0x000fe20003f04000 */
[----:B------:R-:W0:Y:S03]  /*09b0*/  LDC.64 R4, c[0x0][0x210] ;  /* 0x00008400ff047b82 */ /* 0x000e260000000a00 */
[----:B------:R-:W-:-:S09]  /*09c0*/  FSETP.GT.AND P1, PT, R10, 8.50705917302346158658e+37, PT ;  /* 0x7e8000000a00780b */ /* 0x000fd20003f24000 */
[----:B------:R-:W-:-:S04]  /*09d0*/  @P0 FMUL R9, R9, 0.25 ;  /* 0x3e80000009090820 */ /* 0x000fc80000400000 */
[----:B------:R-:W-:Y:S02]  /*09e0*/  @P1 FMUL R10, R10, 0.25 ;  /* 0x3e8000000a0a1820 */ /* 0x000fe40000400000 */
[----:B------:R-:W1:Y:S08]  /*09f0*/  MUFU.RCP R9, R9 ;  /* 0x0000000900097308 */ /* 0x000e700000001000 */
[----:B------:R-:W2:Y:S01]  /*0a00*/  MUFU.RCP R10, R10 ;  /* 0x0000000a000a7308 */ /* 0x000ea20000001000 */
[----:B------:R-:W-:-:S02]  /*0a10*/  FSEL R12, R2, 1, P0 ;  /* 0x3f800000020c7808 */ /* 0x000fc40000000000 */
[----:B------:R-:W-:-:S03]  /*0a20*/  FSEL R3, R2, 1, P1 ;  /* 0x3f80000002037808 */ /* 0x000fc60000800000 */
[----:B-1----:R-:W-:-:S04]  /*0a30*/  FMUL R7, R9, R12 ;  /* 0x0000000c09077220 */ /* 0x002fc80000400000 */
[----:B------:R-:W-:Y:S01]  /*0a40*/  FMUL R6, R6, R7 ;  /* 0x0000000706067220 */ /* 0x000fe20000400000 */
[----:B--2---:R-:W-:Y:S01]  /*0a50*/  FMUL R11, R10, R3 ;  /* 0x000000030a0b7220 */ /* 0x004fe20000400000 */
[----:B0-----:R-:W-:-:S04]  /*0a60*/  IMAD.WIDE R2, R0, 0x4, R4 ;  /* 0x0000000400027825 */ /* 0x001fc800078e0204 */
[----:B------:R-:W-:-:S05]  /*0a70*/  FMUL R7, R8, R11 ;  /* 0x0000000b08077220 */ /* 0x000fca0000400000 */
[----:B------:R-:W-:Y:S01]  /*0a80*/  STG.E.64 desc[UR4][R2.64], R6 ;  /* 0x0000000602007986 */ /* 0x000fe2000c101b04 */
[----:B------:R-:W-:Y:S05]  /*0a90*/  EXIT ;  /* 0x000000000000794d */ /* 0x000fea0003800000 */
.L_x_0:
[----:B------:R-:W-:-:S00]  /*0aa0*/  BRA `(.L_x_0) ;  /* 0xfffffffc00fc7947 */ /* 0x000fc0000383ffff */
[----:B------:R-:W-:-:S00]  /*0ab0*/  NOP ;  /* 0x0000000000007918 */ /* 0x000fc00000000000 */
        /* <DEDUP_REMOVED lines=12> */
.L_x_1:


//--------------------- .nv.global.init           --------------------------
	.section	.nv.global.init,"aw",@progbits
.nv.global.init:
	.type		_$_str,@object
	.size		_$_str,(_$_str_$_2 - _$_str)
_$_str:
        /*0000*/ 	.byte	0x5f, 0x5f, 0x43, 0x55, 0x44, 0x41, 0x5f, 0x46, 0x54, 0x5a, 0x00
	.type		_$_str_$_2,@object
	.size		_$_str_$_2,(.L_1 - _$_str_$_2)
_$_str_$_2:
        /*000b*/ 	.byte	0x5f, 0x5f, 0x43, 0x55, 0x44, 0x41, 0x5f, 0x50, 0x52, 0x45, 0x43, 0x5f, 0x53, 0x51, 0x52, 0x54
        /*001b*/ 	.byte	0x00
.L_1:


//--------------------- .nv.constant0.triton_poi_fused__native_batch_norm_legit_no_training_add_silu_3 --------------------------
	.section	.nv.constant0.triton_poi_fused__native_batch_norm_legit_no_training_add_silu_3,"a",@progbits
	.sectionflags	@""
	.align	4
.nv.constant0.triton_poi_fused__native_batch_norm_legit_no_training_add_silu_3:
	.zero		660
